//
// Generated by NVIDIA NVVM Compiler
//
// Compiler Build ID: CL-36424714
// Cuda compilation tools, release 13.0, V13.0.88
// Based on NVVM 20.0.0
//

.version 9.0
.target sm_100
.address_size 64

	// .globl	_Z20matrixMultiplyKernelIdEvPT_S1_S1_iii

.visible .entry _Z20matrixMultiplyKernelIdEvPT_S1_S1_iii(
	.param .u64 .ptr .align 1 _Z20matrixMultiplyKernelIdEvPT_S1_S1_iii_param_0,
	.param .u64 .ptr .align 1 _Z20matrixMultiplyKernelIdEvPT_S1_S1_iii_param_1,
	.param .u64 .ptr .align 1 _Z20matrixMultiplyKernelIdEvPT_S1_S1_iii_param_2,
	.param .u32 _Z20matrixMultiplyKernelIdEvPT_S1_S1_iii_param_3,
	.param .u32 _Z20matrixMultiplyKernelIdEvPT_S1_S1_iii_param_4,
	.param .u32 _Z20matrixMultiplyKernelIdEvPT_S1_S1_iii_param_5
)
{
	.reg .pred 	%p<13>;
	.reg .b32 	%r<41>;
	.reg .b64 	%rd<53>;
	.reg .b64 	%fd<68>;

	ld.param.u64 	%rd7, [_Z20matrixMultiplyKernelIdEvPT_S1_S1_iii_param_0];
	ld.param.u64 	%rd8, [_Z20matrixMultiplyKernelIdEvPT_S1_S1_iii_param_1];
	ld.param.u64 	%rd6, [_Z20matrixMultiplyKernelIdEvPT_S1_S1_iii_param_2];
	ld.param.u32 	%r20, [_Z20matrixMultiplyKernelIdEvPT_S1_S1_iii_param_3];
	ld.param.u32 	%r18, [_Z20matrixMultiplyKernelIdEvPT_S1_S1_iii_param_4];
	ld.param.u32 	%r19, [_Z20matrixMultiplyKernelIdEvPT_S1_S1_iii_param_5];
	cvta.to.global.u64 	%rd1, %rd8;
	cvta.to.global.u64 	%rd2, %rd7;
	mov.u32 	%r21, %ctaid.y;
	mov.u32 	%r22, %ntid.y;
	mov.u32 	%r23, %tid.y;
	mad.lo.s32 	%r1, %r21, %r22, %r23;
	mov.u32 	%r24, %ctaid.x;
	mov.u32 	%r25, %ntid.x;
	mov.u32 	%r26, %tid.x;
	mad.lo.s32 	%r2, %r24, %r25, %r26;
	setp.ge.s32 	%p1, %r1, %r20;
	setp.ge.s32 	%p2, %r2, %r19;
	or.pred  	%p3, %p1, %p2;
	@%p3 bra 	$L__BB0_14;
	setp.lt.s32 	%p4, %r18, 1;
	mov.f64 	%fd67, 0d0000000000000000;
	@%p4 bra 	$L__BB0_13;
	mul.lo.s32 	%r3, %r18, %r1;
	and.b32  	%r4, %r18, 7;
	setp.lt.u32 	%p5, %r18, 8;
	mov.f64 	%fd67, 0d0000000000000000;
	mov.b32 	%r39, 0;
	@%p5 bra 	$L__BB0_5;
	and.b32  	%r39, %r18, 2147483640;
	neg.s32 	%r37, %r39;
	shl.b32 	%r7, %r19, 3;
	mul.wide.u32 	%rd9, %r3, 8;
	add.s64 	%rd10, %rd9, %rd2;
	add.s64 	%rd52, %rd10, 32;
	mov.f64 	%fd67, 0d0000000000000000;
	mul.wide.s32 	%rd13, %r19, 8;
	mov.u32 	%r36, %r2;
$L__BB0_4:
	.pragma "nounroll";
	ld.global.f64 	%fd17, [%rd52+-32];
	mul.wide.s32 	%rd11, %r36, 8;
	add.s64 	%rd12, %rd1, %rd11;
	ld.global.f64 	%fd18, [%rd12];
	fma.rn.f64 	%fd19, %fd17, %fd18, %fd67;
	ld.global.f64 	%fd20, [%rd52+-24];
	add.s64 	%rd14, %rd12, %rd13;
	ld.global.f64 	%fd21, [%rd14];
	fma.rn.f64 	%fd22, %fd20, %fd21, %fd19;
	ld.global.f64 	%fd23, [%rd52+-16];
	add.s64 	%rd15, %rd14, %rd13;
	ld.global.f64 	%fd24, [%rd15];
	fma.rn.f64 	%fd25, %fd23, %fd24, %fd22;
	ld.global.f64 	%fd26, [%rd52+-8];
	add.s64 	%rd16, %rd15, %rd13;
	ld.global.f64 	%fd27, [%rd16];
	fma.rn.f64 	%fd28, %fd26, %fd27, %fd25;
	ld.global.f64 	%fd29, [%rd52];
	add.s64 	%rd17, %rd16, %rd13;
	ld.global.f64 	%fd30, [%rd17];
	fma.rn.f64 	%fd31, %fd29, %fd30, %fd28;
	ld.global.f64 	%fd32, [%rd52+8];
	add.s64 	%rd18, %rd17, %rd13;
	ld.global.f64 	%fd33, [%rd18];
	fma.rn.f64 	%fd34, %fd32, %fd33, %fd31;
	ld.global.f64 	%fd35, [%rd52+16];
	add.s64 	%rd19, %rd18, %rd13;
	ld.global.f64 	%fd36, [%rd19];
	fma.rn.f64 	%fd37, %fd35, %fd36, %fd34;
	ld.global.f64 	%fd38, [%rd52+24];
	add.s64 	%rd20, %rd19, %rd13;
	ld.global.f64 	%fd39, [%rd20];
	fma.rn.f64 	%fd67, %fd38, %fd39, %fd37;
	add.s32 	%r37, %r37, 8;
	add.s32 	%r36, %r36, %r7;
	add.s64 	%rd52, %rd52, 64;
	setp.ne.s32 	%p6, %r37, 0;
	@%p6 bra 	$L__BB0_4;
$L__BB0_5:
	setp.eq.s32 	%p7, %r4, 0;
	@%p7 bra 	$L__BB0_13;
	and.b32  	%r13, %r18, 3;
	setp.lt.u32 	%p8, %r4, 4;
	@%p8 bra 	$L__BB0_8;
	add.s32 	%r28, %r39, %r3;
	mul.wide.u32 	%rd21, %r28, 8;
	add.s64 	%rd22, %rd2, %rd21;
	ld.global.f64 	%fd41, [%rd22];
	mad.lo.s32 	%r29, %r39, %r19, %r2;
	mul.wide.s32 	%rd23, %r29, 8;
	add.s64 	%rd24, %rd1, %rd23;
	ld.global.f64 	%fd42, [%rd24];
	fma.rn.f64 	%fd43, %fd41, %fd42, %fd67;
	cvt.u64.u32 	%rd25, %r3;
	cvt.u64.u32 	%rd26, %r39;
	add.s64 	%rd27, %rd26, %rd25;
	shl.b64 	%rd28, %rd27, 3;
	add.s64 	%rd29, %rd2, %rd28;
	ld.global.f64 	%fd44, [%rd29+8];
	mul.wide.s32 	%rd30, %r19, 8;
	add.s64 	%rd31, %rd24, %rd30;
	ld.global.f64 	%fd45, [%rd31];
	fma.rn.f64 	%fd46, %fd44, %fd45, %fd43;
	ld.global.f64 	%fd47, [%rd29+16];
	add.s64 	%rd32, %rd31, %rd30;
	ld.global.f64 	%fd48, [%rd32];
	fma.rn.f64 	%fd49, %fd47, %fd48, %fd46;
	ld.global.f64 	%fd50, [%rd29+24];
	add.s64 	%rd33, %rd32, %rd30;
	ld.global.f64 	%fd51, [%rd33];
	fma.rn.f64 	%fd67, %fd50, %fd51, %fd49;
	add.s32 	%r39, %r39, 4;
$L__BB0_8:
	setp.eq.s32 	%p9, %r13, 0;
	@%p9 bra 	$L__BB0_13;
	setp.eq.s32 	%p10, %r13, 1;
	@%p10 bra 	$L__BB0_11;
	add.s32 	%r30, %r39, %r3;
	mul.wide.u32 	%rd34, %r30, 8;
	add.s64 	%rd35, %rd2, %rd34;
	ld.global.f64 	%fd53, [%rd35];
	mad.lo.s32 	%r31, %r39, %r19, %r2;
	mul.wide.s32 	%rd36, %r31, 8;
	add.s64 	%rd37, %rd1, %rd36;
	ld.global.f64 	%fd54, [%rd37];
	fma.rn.f64 	%fd55, %fd53, %fd54, %fd67;
	cvt.u64.u32 	%rd38, %r3;
	cvt.u64.u32 	%rd39, %r39;
	add.s64 	%rd40, %rd39, %rd38;
	shl.b64 	%rd41, %rd40, 3;
	add.s64 	%rd42, %rd2, %rd41;
	ld.global.f64 	%fd56, [%rd42+8];
	mul.wide.s32 	%rd43, %r19, 8;
	add.s64 	%rd44, %rd37, %rd43;
	ld.global.f64 	%fd57, [%rd44];
	fma.rn.f64 	%fd67, %fd56, %fd57, %fd55;
	add.s32 	%r39, %r39, 2;
$L__BB0_11:
	and.b32  	%r32, %r18, 1;
	setp.eq.b32 	%p11, %r32, 1;
	not.pred 	%p12, %p11;
	@%p12 bra 	$L__BB0_13;
	add.s32 	%r33, %r39, %r3;
	mul.wide.u32 	%rd45, %r33, 8;
	add.s64 	%rd46, %rd2, %rd45;
	ld.global.f64 	%fd58, [%rd46];
	mad.lo.s32 	%r34, %r39, %r19, %r2;
	mul.wide.s32 	%rd47, %r34, 8;
	add.s64 	%rd48, %rd1, %rd47;
	ld.global.f64 	%fd59, [%rd48];
	fma.rn.f64 	%fd67, %fd58, %fd59, %fd67;
$L__BB0_13:
	mad.lo.s32 	%r35, %r19, %r1, %r2;
	cvta.to.global.u64 	%rd49, %rd6;
	mul.wide.s32 	%rd50, %r35, 8;
	add.s64 	%rd51, %rd49, %rd50;
	st.global.f64 	[%rd51], %fd67;
$L__BB0_14:
	ret;

}


// ===== COMPILED SASS (sm_100) =====

	.target	sm_100

	.elftype	@"ET_EXEC"


//--------------------- .note.nv.tkinfo           --------------------------
	.section	.note.nv.tkinfo,"",@"SHT_NOTE"
	.sectionflags	@"SHF_NOTE_NV_TKINFO"
	.tkinfo
        /*0018*/ 	.word	0x00000002
        /*0030*/ 	.string	""
        /*0030*/ 	.string	"ptxas"
        /*0030*/ 	.string	"Cuda compilation tools, release 13.0, V13.0.88"
        /*0030*/ 	.string	"Build cuda_13.0.r13.0/compiler.36424714_0"
        /*0030*/ 	.string	"-arch sm_100 -m 64 "



//--------------------- .note.nv.cuinfo           --------------------------
	.section	.note.nv.cuinfo,"",@"SHT_NOTE"
	.sectionflags	@"SHF_NOTE_NV_CUINFO"
        /*0018*/ 	.short	0x0002
        /*001a*/ 	.short	0x0064
        /*001c*/ 	.short	0x0082
	.zero		2


//--------------------- .nv.info                  --------------------------
	.section	.nv.info,"",@"SHT_CUDA_INFO"
	.align	4


	//----- nvinfo : EIATTR_REGCOUNT
	.align		4
        /*0000*/ 	.byte	0x04, 0x2f
        /*0002*/ 	.short	(.L_1 - .L_0)
	.align		4
.L_0:
        /*0004*/ 	.word	index@(_Z20matrixMultiplyKernelIdEvPT_S1_S1_iii)
        /*0008*/ 	.word	0x00000020


	//----- nvinfo : EIATTR_FRAME_SIZE
	.align		4
.L_1:
        /*000c*/ 	.byte	0x04, 0x11
        /*000e*/ 	.short	(.L_3 - .L_2)
	.align		4
.L_2:
        /*0010*/ 	.word	index@(_Z20matrixMultiplyKernelIdEvPT_S1_S1_iii)
        /*0014*/ 	.word	0x00000000


	//----- nvinfo : EIATTR_MIN_STACK_SIZE
	.align		4
.L_3:
        /*0018*/ 	.byte	0x04, 0x12
        /*001a*/ 	.short	(.L_5 - .L_4)
	.align		4
.L_4:
        /*001c*/ 	.word	index@(_Z20matrixMultiplyKernelIdEvPT_S1_S1_iii)
        /*0020*/ 	.word	0x00000000
.L_5:


//--------------------- .nv.compat                --------------------------
	.section	.nv.compat,"",@"SHT_CUDA_COMPAT_INFO"
	.align	4
        /*0000*/ 	.byte	0x02, 0x09, 0x00, 0x00, 0x02, 0x02, 0x01, 0x00, 0x02, 0x05, 0x05, 0x00, 0x03, 0x07, 0x01, 0x01
        /*0010*/ 	.byte	0x02, 0x03, 0x00, 0x00, 0x02, 0x06, 0x01, 0x00, 0x04, 0x0b, 0x08, 0x00, 0x01, 0x00, 0x00, 0x00
        /*0020*/ 	.byte	0x00, 0x00, 0x00, 0x00


//--------------------- .nv.info._Z20matrixMultiplyKernelIdEvPT_S1_S1_iii --------------------------
	.section	.nv.info._Z20matrixMultiplyKernelIdEvPT_S1_S1_iii,"",@"SHT_CUDA_INFO"
	.sectionflags	@""
	.align	4


	//----- nvinfo : EIATTR_CUDA_API_VERSION
	.align		4
        /*0000*/ 	.byte	0x04, 0x37
        /*0002*/ 	.short	(.L_7 - .L_6)
.L_6:
        /*0004*/ 	.word	0x00000082


	//----- nvinfo : EIATTR_KPARAM_INFO
	.align		4
.L_7:
        /*0008*/ 	.byte	0x04, 0x17
        /*000a*/ 	.short	(.L_9 - .L_8)
.L_8:
        /*000c*/ 	.word	0x00000000
        /*0010*/ 	.short	0x0005
        /*0012*/ 	.short	0x0020
        /*0014*/ 	.byte	0x00, 0xf0, 0x11, 0x00


	//----- nvinfo : EIATTR_KPARAM_INFO
	.align		4
.L_9:
        /*0018*/ 	.byte	0x04, 0x17
        /*001a*/ 	.short	(.L_11 - .L_10)
.L_10:
        /*001c*/ 	.word	0x00000000
        /*0020*/ 	.short	0x0004
        /*0022*/ 	.short	0x001c
        /*0024*/ 	.byte	0x00, 0xf0, 0x11, 0x00


	//----- nvinfo : EIATTR_KPARAM_INFO
	.align		4
.L_11:
        /*0028*/ 	.byte	0x04, 0x17
        /*002a*/ 	.short	(.L_13 - .L_12)
.L_12:
        /*002c*/ 	.word	0x00000000
        /*0030*/ 	.short	0x0003
        /*0032*/ 	.short	0x0018
        /*0034*/ 	.byte	0x00, 0xf0, 0x11, 0x00


	//----- nvinfo : EIATTR_KPARAM_INFO
	.align		4
.L_13:
        /*0038*/ 	.byte	0x04, 0x17
        /*003a*/ 	.short	(.L_15 - .L_14)
.L_14:
        /*003c*/ 	.word	0x00000000
        /*0040*/ 	.short	0x0002
        /*0042*/ 	.short	0x0010
        /*0044*/ 	.byte	0x00, 0xf5, 0x21, 0x00


	//----- nvinfo : EIATTR_KPARAM_INFO
	.align		4
.L_15:
        /*0048*/ 	.byte	0x04, 0x17
        /*004a*/ 	.short	(.L_17 - .L_16)
.L_16:
        /*004c*/ 	.word	0x00000000
        /*0050*/ 	.short	0x0001
        /*0052*/ 	.short	0x0008
        /*0054*/ 	.byte	0x00, 0xf5, 0x21, 0x00


	//----- nvinfo : EIATTR_KPARAM_INFO
	.align		4
.L_17:
        /*0058*/ 	.byte	0x04, 0x17
        /*005a*/ 	.short	(.L_19 - .L_18)
.L_18:
        /*005c*/ 	.word	0x00000000
        /*0060*/ 	.short	0x0000
        /*0062*/ 	.short	0x0000
        /*0064*/ 	.byte	0x00, 0xf5, 0x21, 0x00


	//----- nvinfo : EIATTR_SPARSE_MMA_MASK
	.align		4
.L_19:
        /*0068*/ 	.byte	0x03, 0x50
        /*006a*/ 	.short	0x0000


	//----- nvinfo : EIATTR_MAXREG_COUNT
	.align		4
        /*006c*/ 	.byte	0x03, 0x1b
        /*006e*/ 	.short	0x00ff


	//----- nvinfo : EIATTR_MERCURY_ISA_VERSION
	.align		4
        /*0070*/ 	.byte	0x03, 0x5f
        /*0072*/ 	.short	0x0101


	//----- nvinfo : EIATTR_VRC_CTA_INIT_COUNT
	.align		4
        /*0074*/ 	.byte	0x02, 0x4a
	.zero		1
	.zero		1


	//----- nvinfo : EIATTR_EXIT_INSTR_OFFSETS
	.align		4
        /*0078*/ 	.byte	0x04, 0x1c
        /*007a*/ 	.short	(.L_21 - .L_20)


	//   ....[0]....
.L_20:
        /*007c*/ 	.word	0x000000d0


	//   ....[1]....
        /*0080*/ 	.word	0x000008f0


	//----- nvinfo : EIATTR_CBANK_PARAM_SIZE
	.align		4
.L_21:
        /*0084*/ 	.byte	0x03, 0x19
        /*0086*/ 	.short	0x0024


	//----- nvinfo : EIATTR_PARAM_CBANK
	.align		4
        /*0088*/ 	.byte	0x04, 0x0a
        /*008a*/ 	.short	(.L_23 - .L_22)
	.align		4
.L_22:
        /*008c*/ 	.word	index@(.nv.constant0._Z20matrixMultiplyKernelIdEvPT_S1_S1_iii)
        /*0090*/ 	.short	0x0380
        /*0092*/ 	.short	0x0024


	//----- nvinfo : EIATTR_SW_WAR
	.align		4
.L_23:
        /*0094*/ 	.byte	0x04, 0x36
        /*0096*/ 	.short	(.L_25 - .L_24)
.L_24:
        /*0098*/ 	.word	0x00000008
.L_25:


//--------------------- .nv.callgraph             --------------------------
	.section	.nv.callgraph,"",@"SHT_CUDA_CALLGRAPH"
	.align	4
	.sectionentsize	8
	.align		4
        /*0000*/ 	.word	0x00000000
	.align		4
        /*0004*/ 	.word	0xffffffff
	.align		4
        /*0008*/ 	.word	0x00000000
	.align		4
        /*000c*/ 	.word	0xfffffffe
	.align		4
        /*0010*/ 	.word	0x00000000
	.align		4
        /*0014*/ 	.word	0xfffffffd
	.align		4
        /*0018*/ 	.word	0x00000000
	.align		4
        /*001c*/ 	.word	0xfffffffc


//--------------------- .text._Z20matrixMultiplyKernelIdEvPT_S1_S1_iii --------------------------
	.section	.text._Z20matrixMultiplyKernelIdEvPT_S1_S1_iii,"ax",@progbits
	.align	128
        .global         _Z20matrixMultiplyKernelIdEvPT_S1_S1_iii
        .type           _Z20matrixMultiplyKernelIdEvPT_S1_S1_iii,@function
        .size           _Z20matrixMultiplyKernelIdEvPT_S1_S1_iii,(.L_x_5 - _Z20matrixMultiplyKernelIdEvPT_S1_S1_iii)
        .other          _Z20matrixMultiplyKernelIdEvPT_S1_S1_iii,@"STO_CUDA_ENTRY STV_DEFAULT"
_Z20matrixMultiplyKernelIdEvPT_S1_S1_iii:
.text._Z20matrixMultiplyKernelIdEvPT_S1_S1_iii:
[----:B------:R-:W-:Y:S01]  /*0000*/  LDC R1, c[0x0][0x37c] ;  /* 0x0000df00ff017b82 */ /* 0x000fe20000000800 */
[----:B------:R-:W0:Y:S07]  /*0010*/  S2R R4, SR_TID.X ;  /* 0x0000000000047919 */ /* 0x000e2e0000002100 */
[----:B------:R-:W1:Y:S01]  /*0020*/  LDC R2, c[0x0][0x364] ;  /* 0x0000d900ff027b82 */ /* 0x000e620000000800 */
[----:B------:R-:W2:Y:S01]  /*0030*/  LDCU UR6, c[0x0][0x398] ;  /* 0x00007300ff0677ac */ /* 0x000ea20008000800 */
[----:B------:R-:W1:Y:S06]  /*0040*/  S2R R5, SR_TID.Y ;  /* 0x0000000000057919 */ /* 0x000e6c0000002200 */
[----:B------:R-:W0:Y:S08]  /*0050*/  S2UR UR5, SR_CTAID.X ;  /* 0x00000000000579c3 */ /* 0x000e300000002500 */
[----:B------:R-:W0:Y:S08]  /*0060*/  LDC R3, c[0x0][0x360] ;  /* 0x0000d800ff037b82 */ /* 0x000e300000000800 */
[----:B------:R-:W1:Y:S08]  /*0070*/  S2UR UR4, SR_CTAID.Y ;  /* 0x00000000000479c3 */ /* 0x000e700000002600 */
[----:B------:R-:W3:Y:S01]  /*0080*/  LDC R0, c[0x0][0x3a0] ;  /* 0x0000e800ff007b82 */ /* 0x000ee20000000800 */
[----:B0-----:R-:W-:-:S02]  /*0090*/  IMAD R3, R3, UR5, R4 ;  /* 0x0000000503037c24 */ /* 0x001fc4000f8e0204 */
[----:B-1----:R-:W-:-:S03]  /*00a0*/  IMAD R2, R2, UR4, R5 ;  /* 0x0000000402027c24 */ /* 0x002fc6000f8e0205 */
[----:B---3--:R-:W-:-:S04]  /*00b0*/  ISETP.GE.AND P0, PT, R3, R0, PT ;  /* 0x000000000300720c */ /* 0x008fc80003f06270 */
[----:B--2---:R-:W-:-:S13]  /*00c0*/  ISETP.GE.OR P0, PT, R2, UR6, P0 ;  /* 0x0000000602007c0c */ /* 0x004fda0008706670 */
[----:B------:R-:W-:Y:S05]  /*00d0*/  @P0 EXIT ;  /* 0x000000000000094d */ /* 0x000fea0003800000 */
[----:B------:R-:W0:Y:S01]  /*00e0*/  LDC R5, c[0x0][0x39c] ;  /* 0x0000e700ff057b82 */ /* 0x000e220000000800 */
[----:B------:R-:W1:Y:S01]  /*00f0*/  LDCU.64 UR4, c[0x0][0x358] ;  /* 0x00006b00ff0477ac */ /* 0x000e620008000a00 */
[----:B------:R-:W-:Y:S02]  /*0100*/  CS2R R18, SRZ ;  /* 0x0000000000127805 */ /* 0x000fe4000001ff00 */
[----:B0-----:R-:W-:-:S13]  /*0110*/  ISETP.GE.AND P0, PT, R5, 0x1, PT ;  /* 0x000000010500780c */ /* 0x001fda0003f06270 */
[----:B-1----:R-:W-:Y:S05]  /*0120*/  @!P0 BRA `(.L_x_0) ;  /* 0x0000000400e08947 */ /* 0x002fea0003800000 */
[C---:B------:R-:W-:Y:S01]  /*0130*/  ISETP.GE.U32.AND P1, PT, R5.reuse, 0x8, PT ;  /* 0x000000080500780c */ /* 0x040fe20003f26070 */
[----:B------:R-:W-:Y:S01]  /*0140*/  HFMA2 R7, -RZ, RZ, 0, 0 ;  /* 0x00000000ff077431 */ /* 0x000fe200000001ff */
[----:B------:R-:W-:Y:S01]  /*0150*/  LOP3.LUT R4, R5, 0x7, RZ, 0xc0, !PT ;  /* 0x0000000705047812 */ /* 0x000fe200078ec0ff */
[----:B------:R-:W-:Y:S01]  /*0160*/  IMAD R6, R2, R5, RZ ;  /* 0x0000000502067224 */ /* 0x000fe200078e02ff */
[----:B------:R-:W-:Y:S02]  /*0170*/  CS2R R18, SRZ ;  /* 0x0000000000127805 */ /* 0x000fe4000001ff00 */
[----:B------:R-:W-:-:S07]  /*0180*/  ISETP.NE.AND P0, PT, R4, RZ, PT ;  /* 0x000000ff0400720c */ /* 0x000fce0003f05270 */
[----:B------:R-:W-:Y:S06]  /*0190*/  @!P1 BRA `(.L_x_1) ;  /* 0x0000000000c49947 */ /* 0x000fec0003800000 */
[----:B------:R-:W0:Y:S01]  /*01a0*/  LDC.64 R8, c[0x0][0x380] ;  /* 0x0000e000ff087b82 */ /* 0x000e220000000a00 */
[----:B------:R-:W-:Y:S01]  /*01b0*/  LOP3.LUT R7, R5, 0x7ffffff8, RZ, 0xc0, !PT ;  /* 0x7ffffff805077812 */ /* 0x000fe200078ec0ff */
[----:B------:R-:W-:Y:S01]  /*01c0*/  IMAD.MOV.U32 R27, RZ, RZ, R3 ;  /* 0x000000ffff1b7224 */ /* 0x000fe200078e0003 */
[----:B------:R-:W-:-:S03]  /*01d0*/  CS2R R18, SRZ ;  /* 0x0000000000127805 */ /* 0x000fc6000001ff00 */
[----:B------:R-:W-:Y:S02]  /*01e0*/  IMAD.MOV R26, RZ, RZ, -R7 ;  /* 0x000000ffff1a7224 */ /* 0x000fe400078e0a07 */
[----:B0-----:R-:W-:-:S03]  /*01f0*/  IMAD.WIDE.U32 R8, R6, 0x8, R8 ;  /* 0x0000000806087825 */ /* 0x001fc600078e0008 */
[----:B------:R-:W-:-:S04]  /*0200*/  IADD3 R10, P1, PT, R8, 0x20, RZ ;  /* 0x00000020080a7810 */ /* 0x000fc80007f3e0ff */
[----:B------:R-:W-:-:S09]  /*0210*/  IADD3.X R11, PT, PT, RZ, R9, RZ, P1, !PT ;  /* 0x00000009ff0b7210 */ /* 0x000fd20000ffe4ff */
.L_x_2:
[----:B------:R-:W0:Y:S01]  /*0220*/  LDC.64 R22, c[0x0][0x388] ;  /* 0x0000e200ff167b82 */ /* 0x000e220000000a00 */
[----:B------:R-:W-:Y:S01]  /*0230*/  MOV R8, R10 ;  /* 0x0000000a00087202 */ /* 0x000fe20000000f00 */
[----:B------:R-:W-:-:S05]  /*0240*/  IMAD.MOV.U32 R9, RZ, RZ, R11 ;  /* 0x000000ffff097224 */ /* 0x000fca00078e000b */
[----:B------:R-:W2:Y:S04]  /*0250*/  LDG.E.64 R14, desc[UR4][R8.64+-0x20] ;  /* 0xffffe004080e7981 */ /* 0x000ea8000c1e1b00 */
[----:B------:R-:W3:Y:S01]  /*0260*/  LDG.E.64 R10, desc[UR4][R8.64+-0x18] ;  /* 0xffffe804080a7981 */ /* 0x000ee2000c1e1b00 */
[----:B0-----:R-:W-:-:S05]  /*0270*/  IMAD.WIDE R22, R27, 0x8, R22 ;  /* 0x000000081b167825 */ /* 0x001fca00078e0216 */
[----:B------:R-:W2:Y:S01]  /*0280*/  LDG.E.64 R12, desc[UR4][R22.64] ;  /* 0x00000004160c7981 */ /* 0x000ea2000c1e1b00 */
[----:B------:R-:W-:-:S05]  /*0290*/  IMAD.WIDE R28, R0, 0x8, R22 ;  /* 0x00000008001c7825 */ /* 0x000fca00078e0216 */
[----:B------:R-:W3:Y:S01]  /*02a0*/  LDG.E.64 R16, desc[UR4][R28.64] ;  /* 0x000000041c107981 */ /* 0x000ee2000c1e1b00 */
[C---:B------:R-:W-:Y:S01]  /*02b0*/  IMAD.WIDE R24, R0.reuse, 0x8, R28 ;  /* 0x0000000800187825 */ /* 0x040fe200078e021c */
[----:B--2---:R-:W-:Y:S02]  /*02c0*/  DFMA R18, R14, R12, R18 ;  /* 0x0000000c0e12722b */ /* 0x004fe40000000012 */
[----:B------:R-:W2:Y:S04]  /*02d0*/  LDG.E.64 R14, desc[UR4][R8.64+-0x10] ;  /* 0xfffff004080e7981 */ /* 0x000ea8000c1e1b00 */
[----:B------:R-:W2:Y:S01]  /*02e0*/  LDG.E.64 R12, desc[UR4][R24.64] ;  /* 0x00000004180c7981 */ /* 0x000ea2000c1e1b00 */
[----:B------:R-:W-:Y:S01]  /*02f0*/  IMAD.WIDE R20, R0, 0x8, R24 ;  /* 0x0000000800147825 */ /* 0x000fe200078e0218 */
[----:B---3--:R-:W-:-:S02]  /*0300*/  DFMA R16, R10, R16, R18 ;  /* 0x000000100a10722b */ /* 0x008fc40000000012 */
[----:B------:R-:W3:Y:S04]  /*0310*/  LDG.E.64 R10, desc[UR4][R8.64+-0x8] ;  /* 0xfffff804080a7981 */ /* 0x000ee8000c1e1b00 */
        /* <DEDUP_REMOVED lines=9> */
[----:B------:R-:W-:-:S03]  /*03b0*/  IMAD.WIDE R24, R0, 0x8, R28 ;  /* 0x0000000800187825 */ /* 0x000fc600078e021c */
[----:B------:R-:W4:Y:S01]  /*03c0*/  LDG.E.64 R22, desc[UR4][R8.64+0x18] ;  /* 0x0000180408167981 */ /* 0x000f22000c1e1b00 */
[----:B------:R-:W-:-:S06]  /*03d0*/  IMAD.WIDE R20, R0, 0x8, R24 ;  /* 0x0000000800147825 */ /* 0x000fcc00078e0218 */
[----:B------:R-:W4:Y:S01]  /*03e0*/  LDG.E.64 R20, desc[UR4][R20.64] ;  /* 0x0000000414147981 */ /* 0x000f22000c1e1b00 */
[----:B--2---:R-:W-:-:S03]  /*03f0*/  DFMA R14, R16, R14, R18 ;  /* 0x0000000e100e722b */ /* 0x004fc60000000012 */
[----:B------:R-:W2:Y:S04]  /*0400*/  LDG.E.64 R16, desc[UR4][R8.64+0x10] ;  /* 0x0000100408107981 */ /* 0x000ea8000c1e1b00 */
[----:B------:R-:W2:Y:S01]  /*0410*/  LDG.E.64 R18, desc[UR4][R24.64] ;  /* 0x0000000418127981 */ /* 0x000ea2000c1e1b00 */
[----:B------:R-:W-:Y:S01]  /*0420*/  IADD3 R26, PT, PT, R26, 0x8, RZ ;  /* 0x000000081a1a7810 */ /* 0x000fe20007ffe0ff */
[----:B---3--:R-:W-:-:S03]  /*0430*/  DFMA R10, R10, R12, R14 ;  /* 0x0000000c0a0a722b */ /* 0x008fc6000000000e */
[----:B------:R-:W-:Y:S02]  /*0440*/  ISETP.NE.AND P1, PT, R26, RZ, PT ;  /* 0x000000ff1a00720c */ /* 0x000fe40003f25270 */
[----:B------:R-:W-:-:S03]  /*0450*/  LEA R27, R0, R27, 0x3 ;  /* 0x0000001b001b7211 */ /* 0x000fc600078e18ff */
[----:B--2---:R-:W-:Y:S01]  /*0460*/  DFMA R18, R16, R18, R10 ;  /* 0x000000121012722b */ /* 0x004fe2000000000a */
[----:B------:R-:W-:-:S07]  /*0470*/  IADD3 R10, P2, PT, R8, 0x40, RZ ;  /* 0x00000040080a7810 */ /* 0x000fce0007f5e0ff */
[----:B----4-:R-:W-:Y:S01]  /*0480*/  DFMA R18, R22, R20, R18 ;  /* 0x000000141612722b */ /* 0x010fe20000000012 */
[----:B------:R-:W-:Y:S01]  /*0490*/  IMAD.X R11, RZ, RZ, R9, P2 ;  /* 0x000000ffff0b7224 */ /* 0x000fe200010e0609 */
[----:B------:R-:W-:Y:S09]  /*04a0*/  @P1 BRA `(.L_x_2) ;  /* 0xfffffffc005c1947 */ /* 0x000ff2000383ffff */
.L_x_1:
[----:B------:R-:W-:Y:S05]  /*04b0*/  @!P0 BRA `(.L_x_0) ;  /* 0x0000000000fc8947 */ /* 0x000fea0003800000 */
[----:B------:R-:W-:Y:S02]  /*04c0*/  ISETP.GE.U32.AND P1, PT, R4, 0x4, PT ;  /* 0x000000040400780c */ /* 0x000fe40003f26070 */
[----:B------:R-:W-:-:S04]  /*04d0*/  LOP3.LUT R26, R5, 0x3, RZ, 0xc0, !PT ;  /* 0x00000003051a7812 */ /* 0x000fc800078ec0ff */
[----:B------:R-:W-:-:S07]  /*04e0*/  ISETP.NE.AND P0, PT, R26, RZ, PT ;  /* 0x000000ff1a00720c */ /* 0x000fce0003f05270 */
[----:B------:R-:W-:Y:S06]  /*04f0*/  @!P1 BRA `(.L_x_3) ;  /* 0x00000000006c9947 */ /* 0x000fec0003800000 */
[----:B------:R-:W0:Y:S01]  /*0500*/  LDC.64 R24, c[0x0][0x380] ;  /* 0x0000e000ff187b82 */ /* 0x000e220000000a00 */
[----:B------:R-:W1:Y:S01]  /*0510*/  LDCU.64 UR6, c[0x0][0x380] ;  /* 0x00007000ff0677ac */ /* 0x000e620008000a00 */
[C---:B------:R-:W-:Y:S01]  /*0520*/  IMAD.IADD R9, R6.reuse, 0x1, R7 ;  /* 0x0000000106097824 */ /* 0x040fe200078e0207 */
[----:B------:R-:W-:Y:S01]  /*0530*/  IADD3 R4, P1, PT, R6, R7, RZ ;  /* 0x0000000706047210 */ /* 0x000fe20007f3e0ff */
[----:B------:R-:W-:-:S04]  /*0540*/  IMAD R13, R7, R0, R3 ;  /* 0x00000000070d7224 */ /* 0x000fc800078e0203 */
[----:B------:R-:W2:Y:S01]  /*0550*/  LDC.64 R10, c[0x0][0x388] ;  /* 0x0000e200ff0a7b82 */ /* 0x000ea20000000a00 */
[----:B0-----:R-:W-:-:S06]  /*0560*/  IMAD.WIDE.U32 R24, R9, 0x8, R24 ;  /* 0x0000000809187825 */ /* 0x001fcc00078e0018 */
[----:B------:R-:W3:Y:S01]  /*0570*/  LDG.E.64 R24, desc[UR4][R24.64] ;  /* 0x0000000418187981 */ /* 0x000ee2000c1e1b00 */
[----:B--2---:R-:W-:Y:S01]  /*0580*/  IMAD.WIDE R10, R13, 0x8, R10 ;  /* 0x000000080d0a7825 */ /* 0x004fe200078e020a */
[----:B------:R-:W-:Y:S02]  /*0590*/  IADD3.X R13, PT, PT, RZ, RZ, RZ, P1, !PT ;  /* 0x000000ffff0d7210 */ /* 0x000fe40000ffe4ff */
[----:B-1----:R-:W-:Y:S02]  /*05a0*/  LEA R28, P1, R4, UR6, 0x3 ;  /* 0x00000006041c7c11 */ /* 0x002fe4000f8218ff */
[----:B------:R-:W3:Y:S01]  /*05b0*/  LDG.E.64 R8, desc[UR4][R10.64] ;  /* 0x000000040a087981 */ /* 0x000ee2000c1e1b00 */
[----:B------:R-:W-:Y:S01]  /*05c0*/  IMAD.WIDE R14, R0, 0x8, R10 ;  /* 0x00000008000e7825 */ /* 0x000fe200078e020a */
[----:B------:R-:W-:-:S05]  /*05d0*/  LEA.HI.X R29, R4, UR7, R13, 0x3, P1 ;  /* 0x00000007041d7c11 */ /* 0x000fca00088f1c0d */
[----:B------:R-:W2:Y:S01]  /*05e0*/  LDG.E.64 R12, desc[UR4][R28.64+0x8] ;  /* 0x000008041c0c7981 */ /* 0x000ea2000c1e1b00 */
[----:B------:R-:W-:-:S03]  /*05f0*/  IMAD.WIDE R20, R0, 0x8, R14 ;  /* 0x0000000800147825 */ /* 0x000fc600078e020e */
[----:B------:R-:W2:Y:S04]  /*0600*/  LDG.E.64 R10, desc[UR4][R14.64] ;  /* 0x000000040e0a7981 */ /* 0x000ea8000c1e1b00 */
[----:B------:R-:W4:Y:S01]  /*0610*/  LDG.E.64 R16, desc[UR4][R20.64] ;  /* 0x0000000414107981 */ /* 0x000f22000c1e1b00 */
[----:B------:R-:W-:-:S03]  /*0620*/  IMAD.WIDE R22, R0, 0x8, R20 ;  /* 0x0000000800167825 */ /* 0x000fc600078e0214 */
[----:B------:R-:W4:Y:S04]  /*0630*/  LDG.E.64 R14, desc[UR4][R28.64+0x10] ;  /* 0x000010041c0e7981 */ /* 0x000f28000c1e1b00 */
[----:B------:R-:W5:Y:S04]  /*0640*/  LDG.E.64 R20, desc[UR4][R28.64+0x18] ;  /* 0x000018041c147981 */ /* 0x000f68000c1e1b00 */
[----:B------:R-:W5:Y:S01]  /*0650*/  LDG.E.64 R22, desc[UR4][R22.64] ;  /* 0x0000000416167981 */ /* 0x000f62000c1e1b00 */
[----:B------:R-:W-:Y:S01]  /*0660*/  VIADD R7, R7, 0x4 ;  /* 0x0000000407077836 */ /* 0x000fe20000000000 */
[----:B---3--:R-:W-:-:S08]  /*0670*/  DFMA R8, R24, R8, R18 ;  /* 0x000000081808722b */ /* 0x008fd00000000012 */
[----:B--2---:R-:W-:-:S08]  /*0680*/  DFMA R8, R12, R10, R8 ;  /* 0x0000000a0c08722b */ /* 0x004fd00000000008 */
[----:B----4-:R-:W-:-:S08]  /*0690*/  DFMA R8, R14, R16, R8 ;  /* 0x000000100e08722b */ /* 0x010fd00000000008 */
[----:B-----5:R-:W-:-:S11]  /*06a0*/  DFMA R18, R20, R22, R8 ;  /* 0x000000161412722b */ /* 0x020fd60000000008 */
.L_x_3:
[----:B------:R-:W-:Y:S05]  /*06b0*/  @!P0 BRA `(.L_x_0) ;  /* 0x00000000007c8947 */ /* 0x000fea0003800000 */
[----:B------:R-:W-:Y:S01]  /*06c0*/  ISETP.NE.AND P1, PT, R26, 0x1, PT ;  /* 0x000000011a00780c */ /* 0x000fe20003f25270 */
[----:B------:R-:W0:Y:S01]  /*06d0*/  LDC.64 R10, c[0x0][0x380] ;  /* 0x0000e000ff0a7b82 */ /* 0x000e220000000a00 */
[----:B------:R-:W-:-:S04]  /*06e0*/  LOP3.LUT R14, R5, 0x1, RZ, 0xc0, !PT ;  /* 0x00000001050e7812 */ /* 0x000fc800078ec0ff */
[----:B------:R-:W-:-:S03]  /*06f0*/  ISETP.NE.U32.AND P0, PT, R14, 0x1, PT ;  /* 0x000000010e00780c */ /* 0x000fc60003f05070 */
[----:B------:R-:W1:Y:S04]  /*0700*/  LDC.64 R20, c[0x0][0x388] ;  /* 0x0000e200ff147b82 */ /* 0x000e680000000a00 */
[CC--:B------:R-:W-:Y:S01]  /*0710*/  @P1 IADD3 R15, PT, PT, R6.reuse, R7.reuse, RZ ;  /* 0x00000007060f1210 */ /* 0x0c0fe20007ffe0ff */
[C---:B------:R-:W-:Y:S01]  /*0720*/  @P1 IMAD R17, R7.reuse, R0, R3 ;  /* 0x0000000007111224 */ /* 0x040fe200078e0203 */
[----:B------:R-:W-:Y:S01]  /*0730*/  @P1 IADD3 R16, P2, PT, R6, R7, RZ ;  /* 0x0000000706101210 */ /* 0x000fe20007f5e0ff */
[----:B------:R-:W-:Y:S01]  /*0740*/  @P1 VIADD R7, R7, 0x2 ;  /* 0x0000000207071836 */ /* 0x000fe20000000000 */
[----:B------:R-:W2:Y:S08]  /*0750*/  @P1 LDC.64 R8, c[0x0][0x380] ;  /* 0x0000e000ff081b82 */ /* 0x000eb00000000a00 */
[----:B------:R-:W3:Y:S01]  /*0760*/  LDC.64 R12, c[0x0][0x380] ;  /* 0x0000e000ff0c7b82 */ /* 0x000ee20000000a00 */
[----:B0-----:R-:W-:-:S06]  /*0770*/  @P1 IMAD.WIDE.U32 R14, R15, 0x8, R10 ;  /* 0x000000080f0e1825 */ /* 0x001fcc00078e000a */
[----:B------:R-:W4:Y:S01]  /*0780*/  @P1 LDG.E.64 R14, desc[UR4][R14.64] ;  /* 0x000000040e0e1981 */ /* 0x000f22000c1e1b00 */
[----:B------:R-:W0:Y:S01]  /*0790*/  LDC.64 R4, c[0x0][0x388] ;  /* 0x0000e200ff047b82 */ /* 0x000e220000000a00 */
[----:B-1----:R-:W-:Y:S01]  /*07a0*/  @P1 IMAD.WIDE R20, R17, 0x8, R20 ;  /* 0x0000000811141825 */ /* 0x002fe200078e0214 */
[----:B------:R-:W-:-:S04]  /*07b0*/  @P1 IADD3.X R17, PT, PT, RZ, RZ, RZ, P2, !PT ;  /* 0x000000ffff111210 */ /* 0x000fc800017fe4ff */
[----:B------:R-:W4:Y:S01]  /*07c0*/  @P1 LDG.E.64 R10, desc[UR4][R20.64] ;  /* 0x00000004140a1981 */ /* 0x000f22000c1e1b00 */
[----:B--2---:R-:W-:Y:S01]  /*07d0*/  @P1 LEA R8, P2, R16, R8, 0x3 ;  /* 0x0000000810081211 */ /* 0x004fe200078418ff */
[----:B------:R-:W-:-:S03]  /*07e0*/  @P1 IMAD.WIDE R22, R0, 0x8, R20 ;  /* 0x0000000800161825 */ /* 0x000fc600078e0214 */
[----:B------:R-:W-:Y:S01]  /*07f0*/  @P1 LEA.HI.X R9, R16, R9, R17, 0x3, P2 ;  /* 0x0000000910091211 */ /* 0x000fe200010f1c11 */
[----:B------:R-:W-:Y:S01]  /*0800*/  @!P0 IMAD R25, R7, R0, R3 ;  /* 0x0000000007198224 */ /* 0x000fe200078e0203 */
[----:B------:R-:W-:Y:S02]  /*0810*/  @!P0 IADD3 R17, PT, PT, R6, R7, RZ ;  /* 0x0000000706118210 */ /* 0x000fe40007ffe0ff */
[----:B------:R-:W2:Y:S04]  /*0820*/  @P1 LDG.E.64 R6, desc[UR4][R22.64] ;  /* 0x0000000416061981 */ /* 0x000ea8000c1e1b00 */
[----:B------:R-:W2:Y:S01]  /*0830*/  @P1 LDG.E.64 R8, desc[UR4][R8.64+0x8] ;  /* 0x0000080408081981 */ /* 0x000ea2000c1e1b00 */
[----:B---3--:R-:W-:-:S04]  /*0840*/  @!P0 IMAD.WIDE.U32 R12, R17, 0x8, R12 ;  /* 0x00000008110c8825 */ /* 0x008fc800078e000c */
[----:B0-----:R-:W-:Y:S02]  /*0850*/  @!P0 IMAD.WIDE R4, R25, 0x8, R4 ;  /* 0x0000000819048825 */ /* 0x001fe400078e0204 */
[----:B------:R-:W3:Y:S04]  /*0860*/  @!P0 LDG.E.64 R12, desc[UR4][R12.64] ;  /* 0x000000040c0c8981 */ /* 0x000ee8000c1e1b00 */
[----:B------:R-:W3:Y:S01]  /*0870*/  @!P0 LDG.E.64 R4, desc[UR4][R4.64] ;  /* 0x0000000404048981 */ /* 0x000ee2000c1e1b00 */
[----:B----4-:R-:W-:-:S08]  /*0880*/  @P1 DFMA R10, R14, R10, R18 ;  /* 0x0000000a0e0a122b */ /* 0x010fd00000000012 */
[----:B--2---:R-:W-:-:S08]  /*0890*/  @P1 DFMA R18, R8, R6, R10 ;  /* 0x000000060812122b */ /* 0x004fd0000000000a */
[----:B---3--:R-:W-:-:S11]  /*08a0*/  @!P0 DFMA R18, R12, R4, R18 ;  /* 0x000000040c12822b */ /* 0x008fd60000000012 */
.L_x_0:
[----:B------:R-:W0:Y:S01]  /*08b0*/  LDC.64 R4, c[0x0][0x390] ;  /* 0x0000e400ff047b82 */ /* 0x000e220000000a00 */
[----:B------:R-:W-:-:S04]  /*08c0*/  IMAD R3, R2, R0, R3 ;  /* 0x0000000002037224 */ /* 0x000fc800078e0203 */
[----:B0-----:R-:W-:-:S05]  /*08d0*/  IMAD.WIDE R2, R3, 0x8, R4 ;  /* 0x0000000803027825 */ /* 0x001fca00078e0204 */
[----:B------:R-:W-:Y:S01]  /*08e0*/  STG.E.64 desc[UR4][R2.64], R18 ;  /* 0x0000001202007986 */ /* 0x000fe2000c101b04 */
[----:B------:R-:W-:Y:S05]  /*08f0*/  EXIT ;  /* 0x000000000000794d */ /* 0x000fea0003800000 */
.L_x_4:
[----:B------:R-:W-:-:S00]  /*0900*/  BRA `(.L_x_4) ;  /* 0xfffffffc00fc7947 */ /* 0x000fc0000383ffff */
[----:B------:R-:W-:-:S00]  /*0910*/  NOP ;  /* 0x0000000000007918 */ /* 0x000fc00000000000 */
        /* <DEDUP_REMOVED lines=14> */
.L_x_5:


//--------------------- .nv.shared.reserved.0     --------------------------
	.section	.nv.shared.reserved.0,"aw",@nobits
	.weak		__nv_reservedSMEM_offset_0_alias
	.size		__nv_reservedSMEM_offset_0_alias, 0, 64
	.other		__nv_reservedSMEM_offset_0_alias,@"STO_CUDA_RESERVED_SHARED STV_DEFAULT"
__nv_reservedSMEM_offset_0_alias:
	.zero		0
	.zero		64


//--------------------- .nv.constant0._Z20matrixMultiplyKernelIdEvPT_S1_S1_iii --------------------------
	.section	.nv.constant0._Z20matrixMultiplyKernelIdEvPT_S1_S1_iii,"a",@progbits
	.sectionflags	@""
	.align	4
.nv.constant0._Z20matrixMultiplyKernelIdEvPT_S1_S1_iii:
	.zero		932


//--------------------- SYMBOLS --------------------------

	.type		.nv.reservedSmem.offset0,@object
	.size		.nv.reservedSmem.offset0,0x4
